	.headerflags	@"EF_CUDA_TEXMODE_UNIFIED EF_CUDA_64BIT_ADDRESS EF_CUDA_ACCELERATORS EF_CUDA_SM90 EF_CUDA_VIRTUAL_SM(EF_CUDA_SM90)"
	.elftype	@"ET_EXEC"


//--------------------- .nv.info                  --------------------------
	.section	.nv.info,"",@"SHT_CUDA_INFO"
	.align	4


	//----- nvinfo : EIATTR_REGCOUNT
	.align		4
        /*0000*/ 	.byte	0x04, 0x2f
        /*0002*/ 	.short	(.L_3 - .L_2)
	.align		4
.L_2:
        /*0004*/ 	.word	index@(triton_poi_fused__native_batch_norm_legit_no_training_cat_relu_63)
        /*0008*/ 	.word	0x00000038


	//----- nvinfo : EIATTR_MIN_STACK_SIZE
	.align		4
.L_3:
        /*000c*/ 	.byte	0x04, 0x12
        /*000e*/ 	.short	(.L_5 - .L_4)
	.align		4
.L_4:
        /*0010*/ 	.word	index@(triton_poi_fused__native_batch_norm_legit_no_training_cat_relu_63)
        /*0014*/ 	.word	0x00000000


	//----- nvinfo : EIATTR_FRAME_SIZE
	.align		4
.L_5:
        /*0018*/ 	.byte	0x04, 0x11
        /*001a*/ 	.short	(.L_7 - .L_6)
	.align		4
.L_6:
        /*001c*/ 	.word	index@(triton_poi_fused__native_batch_norm_legit_no_training_cat_relu_63)
        /*0020*/ 	.word	0x00000000


	//----- nvinfo : EIATTR_MIN_STACK_SIZE
	.align		4
.L_7:
        /*0024*/ 	.byte	0x04, 0x12
        /*0026*/ 	.short	(.L_9 - .L_8)
	.align		4
.L_8:
        /*0028*/ 	.word	index@(triton_poi_fused__native_batch_norm_legit_no_training_cat_relu_63)
        /*002c*/ 	.word	0x00000000
.L_9:


//--------------------- .nv.info.triton_poi_fused__native_batch_norm_legit_no_training_cat_relu_63 --------------------------
	.section	.nv.info.triton_poi_fused__native_batch_norm_legit_no_training_cat_relu_63,"",@"SHT_CUDA_INFO"
	.sectionflags	@""
	.align	4


	//----- nvinfo : EIATTR_CUDA_API_VERSION
	.align		4
        /*0000*/ 	.byte	0x04, 0x37
        /*0002*/ 	.short	(.L_11 - .L_10)
.L_10:
        /*0004*/ 	.word	0x0000007c


	//----- nvinfo : EIATTR_KPARAM_INFO
	.align		4
.L_11:
        /*0008*/ 	.byte	0x04, 0x17
        /*000a*/ 	.short	(.L_13 - .L_12)
.L_12:
        /*000c*/ 	.word	0x00000000
        /*0010*/ 	.short	0x0008
        /*0012*/ 	.short	0x0040
        /*0014*/ 	.byte	0x00, 0xf0, 0x11, 0x00


	//----- nvinfo : EIATTR_KPARAM_INFO
	.align		4
.L_13:
        /*0018*/ 	.byte	0x04, 0x17
        /*001a*/ 	.short	(.L_15 - .L_14)
.L_14:
        /*001c*/ 	.word	0x00000000
        /*0020*/ 	.short	0x0007
        /*0022*/ 	.short	0x0038
        /*0024*/ 	.byte	0x00, 0xf4, 0x21, 0x00


	//----- nvinfo : EIATTR_KPARAM_INFO
	.align		4
.L_15:
        /*0028*/ 	.byte	0x04, 0x17
        /*002a*/ 	.short	(.L_17 - .L_16)
.L_16:
        /*002c*/ 	.word	0x00000000
        /*0030*/ 	.short	0x0006
        /*0032*/ 	.short	0x0030
        /*0034*/ 	.byte	0x00, 0xf4, 0x21, 0x00


	//----- nvinfo : EIATTR_KPARAM_INFO
	.align		4
.L_17:
        /*0038*/ 	.byte	0x04, 0x17
        /*003a*/ 	.short	(.L_19 - .L_18)
.L_18:
        /*003c*/ 	.word	0x00000000
        /*0040*/ 	.short	0x0005
        /*0042*/ 	.short	0x0028
        /*0044*/ 	.byte	0x00, 0xf4, 0x21, 0x00


	//----- nvinfo : EIATTR_KPARAM_INFO
	.align		4
.L_19:
        /*0048*/ 	.byte	0x04, 0x17
        /*004a*/ 	.short	(.L_21 - .L_20)
.L_20:
        /*004c*/ 	.word	0x00000000
        /*0050*/ 	.short	0x0004
        /*0052*/ 	.short	0x0020
        /*0054*/ 	.byte	0x00, 0xf4, 0x21, 0x00


	//----- nvinfo : EIATTR_KPARAM_INFO
	.align		4
.L_21:
        /*0058*/ 	.byte	0x04, 0x17
        /*005a*/ 	.short	(.L_23 - .L_22)
.L_22:
        /*005c*/ 	.word	0x00000000
        /*0060*/ 	.short	0x0003
        /*0062*/ 	.short	0x0018
        /*0064*/ 	.byte	0x00, 0xf4, 0x21, 0x00


	//----- nvinfo : EIATTR_KPARAM_INFO
	.align		4
.L_23:
        /*0068*/ 	.byte	0x04, 0x17
        /*006a*/ 	.short	(.L_25 - .L_24)
.L_24:
        /*006c*/ 	.word	0x00000000
        /*0070*/ 	.short	0x0002
        /*0072*/ 	.short	0x0010
        /*0074*/ 	.byte	0x00, 0xf4, 0x21, 0x00


	//----- nvinfo : EIATTR_KPARAM_INFO
	.align		4
.L_25:
        /*0078*/ 	.byte	0x04, 0x17
        /*007a*/ 	.short	(.L_27 - .L_26)
.L_26:
        /*007c*/ 	.word	0x00000000
        /*0080*/ 	.short	0x0001
        /*0082*/ 	.short	0x0008
        /*0084*/ 	.byte	0x00, 0xf4, 0x21, 0x00


	//----- nvinfo : EIATTR_KPARAM_INFO
	.align		4
.L_27:
        /*0088*/ 	.byte	0x04, 0x17
        /*008a*/ 	.short	(.L_29 - .L_28)
.L_28:
        /*008c*/ 	.word	0x00000000
        /*0090*/ 	.short	0x0000
        /*0092*/ 	.short	0x0000
        /*0094*/ 	.byte	0x00, 0xf4, 0x21, 0x00


	//----- nvinfo : EIATTR_SPARSE_MMA_MASK
	.align		4
.L_29:
        /*0098*/ 	.byte	0x03, 0x50
        /*009a*/ 	.short	0x0000


	//----- nvinfo : EIATTR_MAXREG_COUNT
	.align		4
        /*009c*/ 	.byte	0x03, 0x1b
        /*009e*/ 	.short	0x00ff


	//----- nvinfo : EIATTR_EXIT_INSTR_OFFSETS
	.align		4
        /*00a0*/ 	.byte	0x04, 0x1c
        /*00a2*/ 	.short	(.L_31 - .L_30)


	//   ....[0]....
.L_30:
        /*00a4*/ 	.word	0x00001220


	//   ....[1]....
        /*00a8*/ 	.word	0x00001240


	//----- nvinfo : EIATTR_REQNTID
	.align		4
.L_31:
        /*00ac*/ 	.byte	0x04, 0x10
        /*00ae*/ 	.short	(.L_33 - .L_32)
.L_32:
        /*00b0*/ 	.word	0x00000080
        /*00b4*/ 	.word	0x00000001
        /*00b8*/ 	.word	0x00000001


	//----- nvinfo : EIATTR_CBANK_PARAM_SIZE
	.align		4
.L_33:
        /*00bc*/ 	.byte	0x03, 0x19
        /*00be*/ 	.short	0x0044


	//----- nvinfo : EIATTR_PARAM_CBANK
	.align		4
        /*00c0*/ 	.byte	0x04, 0x0a
        /*00c2*/ 	.short	(.L_35 - .L_34)
	.align		4
.L_34:
        /*00c4*/ 	.word	index@(.nv.constant0.triton_poi_fused__native_batch_norm_legit_no_training_cat_relu_63)
        /*00c8*/ 	.short	0x0210
        /*00ca*/ 	.short	0x0044


	//----- nvinfo : EIATTR_SW_WAR
	.align		4
.L_35:
        /*00cc*/ 	.byte	0x04, 0x36
        /*00ce*/ 	.short	(.L_37 - .L_36)
.L_36:
        /*00d0*/ 	.word	0x00000008
.L_37:


//--------------------- .nv.callgraph             --------------------------
	.section	.nv.callgraph,"",@"SHT_CUDA_CALLGRAPH"
	.align	4
	.sectionentsize	8
	.align		4
        /*0000*/ 	.word	0x00000000
	.align		4
        /*0004*/ 	.word	0xffffffff
	.align		4
        /*0008*/ 	.word	0x00000000
	.align		4
        /*000c*/ 	.word	0xfffffffe
	.align		4
        /*0010*/ 	.word	0x00000000
	.align		4
        /*0014*/ 	.word	0xfffffffd
	.align		4
        /*0018*/ 	.word	0x00000000
	.align		4
        /*001c*/ 	.word	0xfffffffc


//--------------------- .nv.constant4             --------------------------
	.section	.nv.constant4,"a",@progbits
	.align	8
	.align		8
.nv.constant4:
        /*0000*/ 	.dword	_$_str
	.align		8
        /*0008*/ 	.dword	_$_str_$_2


//--------------------- .text.triton_poi_fused__native_batch_norm_legit_no_training_cat_relu_63 --------------------------
	.section	.text.triton_poi_fused__native_batch_norm_legit_no_training_cat_relu_63,"ax",@progbits
	.align	128
        .global         triton_poi_fused__native_batch_norm_legit_no_training_cat_relu_63
        .type           triton_poi_fused__native_batch_norm_legit_no_training_cat_relu_63,@function
        .size           triton_poi_fused__native_batch_norm_legit_no_training_cat_relu_63,(.L_x_1 - triton_poi_fused__native_batch_norm_legit_no_training_cat_relu_63)
        .other          triton_poi_fused__native_batch_norm_legit_no_training_cat_relu_63,@"STO_CUDA_ENTRY STV_DEFAULT"
triton_poi_fused__native_batch_norm_legit_no_training_cat_relu_63:
.text.triton_poi_fused__native_batch_norm_legit_no_training_cat_relu_63:
[----:B------:R-:W0:Y:S01]  /*0000*/  LDC R1, c[0x0][0x28] ;  /* 0x00000a00ff017b82 */ /* 0x000e220000000800 */
[----:B------:R-:W1:Y:S07]  /*0010*/  S2R R0, SR_TID.X ;  /* 0x0000000000007919 */ /* 0x000e6e0000002100 */
[----:B------:R-:W2:Y:S01]  /*0020*/  LDC.64 R2, c[0x0][0x228] ;  /* 0x00008a00ff027b82 */ /* 0x000ea20000000a00 */
[----:B------:R-:W-:Y:S01]  /*0030*/  IMAD.MOV.U32 R4, RZ, RZ, RZ ;  /* 0x000000ffff047224 */ /* 0x000fe200078e00ff */
[----:B------:R-:W-:Y:S01]  /*0040*/  ULDC.64 UR4, c[0x0][0x208] ;  /* 0x0000820000047ab9 */ /* 0x000fe20000000a00 */
[----:B------:R-:W3:Y:S01]  /*0050*/  S2R R49, SR_CTAID.X ;  /* 0x0000000000317919 */ /* 0x000ee20000002500 */
[----:B------:R-:W-:Y:S01]  /*0060*/  IMAD.MOV.U32 R18, RZ, RZ, RZ ;  /* 0x000000ffff127224 */ /* 0x000fe200078e00ff */
[----:B------:R-:W-:Y:S01]  /*0070*/  CS2R R10, SRZ ;  /* 0x00000000000a7805 */ /* 0x000fe2000001ff00 */
[----:B------:R-:W-:-:S02]  /*0080*/  IMAD.MOV.U32 R22, RZ, RZ, RZ ;  /* 0x000000ffff167224 */ /* 0x000fc400078e00ff */
[----:B------:R-:W-:Y:S01]  /*0090*/  IMAD.MOV.U32 R48, RZ, RZ, RZ ;  /* 0x000000ffff307224 */ /* 0x000fe200078e00ff */
[----:B------:R-:W4:Y:S01]  /*00a0*/  LDC.64 R26, c[0x0][0x230] ;  /* 0x00008c00ff1a7b82 */ /* 0x000f220000000a00 */
[----:B------:R-:W-:Y:S02]  /*00b0*/  IMAD.MOV.U32 R16, RZ, RZ, RZ ;  /* 0x000000ffff107224 */ /* 0x000fe400078e00ff */
[----:B------:R-:W-:-:S05]  /*00c0*/  IMAD.MOV.U32 R34, RZ, RZ, 0x3e800000 ;  /* 0x3e800000ff227424 */ /* 0x000fca00078e00ff */
[----:B------:R-:W5:Y:S08]  /*00d0*/  LDC.64 R24, c[0x0][0x220] ;  /* 0x00008800ff187b82 */ /* 0x000f700000000a00 */
[----:B------:R-:W2:Y:S01]  /*00e0*/  LDC.64 R14, c[0x0][0x238] ;  /* 0x00008e00ff0e7b82 */ /* 0x000ea20000000a00 */
[----:B------:R-:W-:Y:S02]  /*00f0*/  CS2R R36, SRZ ;  /* 0x0000000000247805 */ /* 0x000fe4000001ff00 */
[----:B------:R-:W-:Y:S01]  /*0100*/  CS2R R30, SRZ ;  /* 0x00000000001e7805 */ /* 0x000fe2000001ff00 */
[----:B------:R-:W-:Y:S01]  /*0110*/  IMAD.MOV.U32 R40, RZ, RZ, RZ ;  /* 0x000000ffff287224 */ /* 0x000fe200078e00ff */
[----:B------:R-:W-:Y:S01]  /*0120*/  CS2R R38, SRZ ;  /* 0x0000000000267805 */ /* 0x000fe2000001ff00 */
[----:B------:R-:W-:Y:S01]  /*0130*/  IMAD.MOV.U32 R35, RZ, RZ, RZ ;  /* 0x000000ffff237224 */ /* 0x000fe200078e00ff */
[----:B------:R-:W-:Y:S01]  /*0140*/  CS2R R32, SRZ ;  /* 0x0000000000207805 */ /* 0x000fe2000001ff00 */
[----:B-1----:R-:W-:Y:S01]  /*0150*/  IMAD.SHL.U32 R0, R0, 0x4, RZ ;  /* 0x0000000400007824 */ /* 0x002fe200078e00ff */
[----:B------:R-:W1:Y:S01]  /*0160*/  LDC.64 R52, c[0x0][0x210] ;  /* 0x00008400ff347b82 */ /* 0x000e620000000a00 */
[----:B------:R-:W-:Y:S01]  /*0170*/  ULDC.64 UR6, c[0x0][0x218] ;  /* 0x0000860000067ab9 */ /* 0x000fe20000000a00 */
[----:B---3--:R-:W-:-:S02]  /*0180*/  SHF.R.S32.HI R7, RZ, 0x15, R49 ;  /* 0x00000015ff077819 */ /* 0x008fc40000011431 */
[----:B------:R-:W-:Y:S02]  /*0190*/  LOP3.LUT R0, R0, 0x1fc, RZ, 0xc0, !PT ;  /* 0x000001fc00007812 */ /* 0x000fe400078ec0ff */
[----:B------:R-:W-:-:S03]  /*01a0*/  SGXT R7, R7, 0x1 ;  /* 0x000000010707781a */ /* 0x000fc60000000200 */
[----:B------:R-:W-:-:S04]  /*01b0*/  IMAD R49, R49, 0x400, R0 ;  /* 0x0000040031317824 */ /* 0x000fc800078e0200 */
[----:B------:R-:W-:Y:S01]  /*01c0*/  VIADD R17, R49, 0x200 ;  /* 0x0000020031117836 */ /* 0x000fe20000000000 */
[----:B------:R-:W-:Y:S02]  /*01d0*/  LEA.HI R0, R7, R49, RZ, 0x6 ;  /* 0x0000003107007211 */ /* 0x000fe400078f30ff */
[----:B------:R-:W-:Y:S02]  /*01e0*/  ISETP.GE.AND P1, PT, R49, 0x16d00, PT ;  /* 0x00016d003100780c */ /* 0x000fe40003f26270 */
[----:B------:R-:W-:Y:S02]  /*01f0*/  SHF.R.S32.HI R5, RZ, 0x6, R0 ;  /* 0x00000006ff057819 */ /* 0x000fe40000011400 */
[----:B------:R-:W-:-:S03]  /*0200*/  LEA.HI R7, R7, R17, RZ, 0x6 ;  /* 0x0000001107077211 */ /* 0x000fc600078f30ff */
[----:B------:R-:W-:-:S05]  /*0210*/  IMAD.HI R4, R5, -0x4c73064f, R4 ;  /* 0xb38cf9b105047827 */ /* 0x000fca00078e0204 */
[----:B------:R-:W-:-:S04]  /*0220*/  SHF.R.U32.HI R9, RZ, 0x1f, R4 ;  /* 0x0000001fff097819 */ /* 0x000fc80000011604 */
[----:B------:R-:W-:Y:S02]  /*0230*/  LEA.HI.SX32 R9, R4, R9, 0x18 ;  /* 0x0000000904097211 */ /* 0x000fe400078fc2ff */
[----:B------:R-:W-:-:S03]  /*0240*/  SHF.R.S32.HI R19, RZ, 0x6, R7 ;  /* 0x00000006ff137819 */ /* 0x000fc60000011407 */
[----:B------:R-:W-:Y:S01]  /*0250*/  IMAD R45, R9, -0x16d, R5 ;  /* 0xfffffe93092d7824 */ /* 0x000fe200078e0205 */
[----:B------:R-:W-:Y:S01]  /*0260*/  CS2R R8, SRZ ;  /* 0x0000000000087805 */ /* 0x000fe2000001ff00 */
[----:B------:R-:W-:-:S04]  /*0270*/  IMAD.HI R6, R19, -0x4c73064f, R18 ;  /* 0xb38cf9b113067827 */ /* 0x000fc800078e0212 */
[----:B--2---:R-:W-:Y:S01]  /*0280*/  IMAD.WIDE R4, R45, 0x4, R2 ;  /* 0x000000042d047825 */ /* 0x004fe200078e0202 */
[----:B------:R-:W-:-:S04]  /*0290*/  SHF.R.U32.HI R7, RZ, 0x1f, R6 ;  /* 0x0000001fff077819 */ /* 0x000fc80000011606 */
[----:B------:R-:W2:Y:S01]  /*02a0*/  @!P1 LDG.E.EL R9, desc[UR4][R4.64] ;  /* 0x0000000404099981 */ /* 0x000ea2000c2e1900 */
[----:B------:R-:W-:Y:S02]  /*02b0*/  LEA.HI.SX32 R7, R6, R7, 0x18 ;  /* 0x0000000706077211 */ /* 0x000fe400078fc2ff */
[----:B------:R-:W-:Y:S01]  /*02c0*/  ISETP.GE.AND P0, PT, R17, 0x16d00, PT ;  /* 0x00016d001100780c */ /* 0x000fe20003f06270 */
[----:B------:R-:W3:Y:S02]  /*02d0*/  @!P1 LDG.E.EL R8, desc[UR4][R4.64] ;  /* 0x0000000404089981 */ /* 0x000ee4000c2e1900 */
[----:B------:R-:W-:Y:S02]  /*02e0*/  IMAD R18, R7, -0x16d, R19 ;  /* 0xfffffe9307127824 */ /* 0x000fe400078e0213 */
[----:B------:R-:W5:Y:S01]  /*02f0*/  @!P1 LDG.E.EL R10, desc[UR4][R4.64] ;  /* 0x00000004040a9981 */ /* 0x000f62000c2e1900 */
[----:B------:R-:W-:Y:S02]  /*0300*/  IMAD.MOV.U32 R7, RZ, RZ, RZ ;  /* 0x000000ffff077224 */ /* 0x000fe400078e00ff */
[----:B------:R-:W-:-:S05]  /*0310*/  IMAD.WIDE R2, R18, 0x4, R2 ;  /* 0x0000000412027825 */ /* 0x000fca00078e0202 */
[----:B------:R-:W5:Y:S01]  /*0320*/  @!P0 LDG.E.EL R7, desc[UR4][R2.64] ;  /* 0x0000000402078981 */ /* 0x000f62000c2e1900 */
[----:B------:R-:W-:-:S03]  /*0330*/  IMAD.MOV.U32 R6, RZ, RZ, RZ ;  /* 0x000000ffff067224 */ /* 0x000fc600078e00ff */
[----:B------:R-:W5:Y:S04]  /*0340*/  @!P0 LDG.E.EL R11, desc[UR4][R2.64] ;  /* 0x00000004020b8981 */ /* 0x000f68000c2e1900 */
[----:B------:R1:W5:Y:S04]  /*0350*/  @!P1 LDG.E.EL R6, desc[UR4][R4.64] ;  /* 0x0000000404069981 */ /* 0x000368000c2e1900 */
[----:B------:R-:W5:Y:S01]  /*0360*/  @!P0 LDG.E.EL R22, desc[UR4][R2.64] ;  /* 0x0000000402168981 */ /* 0x000f62000c2e1900 */
[----:B------:R-:W-:-:S04]  /*0370*/  IMAD.HI R23, R49, -0x4c73064f, R48 ;  /* 0xb38cf9b131177827 */ /* 0x000fc800078e0230 */
[----:B------:R-:W-:Y:S01]  /*0380*/  IMAD.HI R29, R17, -0x4c73064f, R16 ;  /* 0xb38cf9b1111d7827 */ /* 0x000fe200078e0210 */
[----:B-1----:R-:W-:Y:S01]  /*0390*/  SHF.R.U32.HI R4, RZ, 0x1f, R23 ;  /* 0x0000001fff047819 */ /* 0x002fe20000011617 */
[----:B------:R1:W5:Y:S01]  /*03a0*/  @!P0 LDG.E.EL R16, desc[UR4][R2.64] ;  /* 0x0000000402108981 */ /* 0x000362000c2e1900 */
[----:B------:R-:W-:Y:S02]  /*03b0*/  LOP3.LUT R5, R0, 0xffffffc0, RZ, 0xc0, !PT ;  /* 0xffffffc000057812 */ /* 0x000fe400078ec0ff */
[----:B------:R-:W-:Y:S02]  /*03c0*/  LEA.HI.SX32 R23, R23, R4, 0x12 ;  /* 0x0000000417177211 */ /* 0x000fe400078f92ff */
[----:B------:R-:W-:Y:S01]  /*03d0*/  SHF.R.U32.HI R0, RZ, 0x1f, R29 ;  /* 0x0000001fff007819 */ /* 0x000fe2000001161d */
[----:B------:R-:W-:Y:S02]  /*03e0*/  IMAD.IADD R5, R49, 0x1, -R5 ;  /* 0x0000000131057824 */ /* 0x000fe400078e0a05 */
[----:B------:R-:W-:Y:S01]  /*03f0*/  IMAD R20, R23, 0x300, RZ ;  /* 0x0000030017147824 */ /* 0x000fe200078e02ff */
[----:B------:R-:W-:Y:S01]  /*0400*/  LEA.HI.SX32 R29, R29, R0, 0x12 ;  /* 0x000000001d1d7211 */ /* 0x000fe200078f92ff */
[----:B------:R-:W-:Y:S01]  /*0410*/  IMAD.SHL.U32 R0, R45, 0x40, RZ ;  /* 0x000000402d007824 */ /* 0x000fe200078e00ff */
[----:B------:R-:W-:-:S02]  /*0420*/  SHF.R.S32.HI R48, RZ, 0x1f, R5 ;  /* 0x0000001fff307819 */ /* 0x000fc40000011405 */
[--C-:B------:R-:W-:Y:S01]  /*0430*/  SHF.R.S32.HI R12, RZ, 0x1f, R20.reuse ;  /* 0x0000001fff0c7819 */ /* 0x100fe20000011414 */
[----:B------:R-:W-:Y:S01]  /*0440*/  IMAD R4, R29, 0x300, RZ ;  /* 0x000003001d047824 */ /* 0x000fe200078e02ff */
[----:B------:R-:W-:Y:S02]  /*0450*/  IADD3 R20, P2, P3, R0, R5, R20 ;  /* 0x0000000500147210 */ /* 0x000fe40007b5e014 */
[----:B------:R-:W-:Y:S01]  /*0460*/  SHF.R.S32.HI R21, RZ, 0x1f, R0 ;  /* 0x0000001fff157819 */ /* 0x000fe20000011400 */
[----:B------:R-:W-:-:S03]  /*0470*/  IMAD.SHL.U32 R0, R18, 0x40, RZ ;  /* 0x0000004012007824 */ /* 0x000fc600078e00ff */
[----:B------:R-:W-:Y:S02]  /*0480*/  IADD3.X R21, R21, R48, R12, P2, P3 ;  /* 0x0000003015157210 */ /* 0x000fe400017e640c */
[--C-:B------:R-:W-:Y:S02]  /*0490*/  IADD3 R19, P3, P5, R0, R5, R4.reuse ;  /* 0x0000000500137210 */ /* 0x100fe40007d7e004 */
[----:B------:R-:W-:Y:S02]  /*04a0*/  SHF.R.S32.HI R4, RZ, 0x1f, R4 ;  /* 0x0000001fff047819 */ /* 0x000fe40000011404 */
[----:B------:R-:W-:-:S04]  /*04b0*/  SHF.R.S32.HI R5, RZ, 0x1f, R0 ;  /* 0x0000001fff057819 */ /* 0x000fc80000011400 */
[----:B------:R-:W-:Y:S01]  /*04c0*/  IADD3.X R48, R5, R48, R4, P3, P5 ;  /* 0x0000003005307210 */ /* 0x000fe20001fea404 */
[----:B----4-:R-:W-:-:S05]  /*04d0*/  IMAD.WIDE R12, R45, 0x4, R26 ;  /* 0x000000042d0c7825 */ /* 0x010fca00078e021a */
[----:B------:R-:W4:Y:S04]  /*04e0*/  @!P1 LDG.E.EL R30, desc[UR4][R12.64] ;  /* 0x000000040c1e9981 */ /* 0x000f28000c2e1900 */
[----:B------:R-:W4:Y:S04]  /*04f0*/  @!P1 LDG.E.EL R40, desc[UR4][R12.64] ;  /* 0x000000040c289981 */ /* 0x000f28000c2e1900 */
[----:B------:R-:W4:Y:S01]  /*0500*/  @!P1 LDG.E.EL R37, desc[UR4][R12.64] ;  /* 0x000000040c259981 */ /* 0x000f22000c2e1900 */
[----:B01----:R-:W-:Y:S01]  /*0510*/  CS2R R2, SRZ ;  /* 0x0000000000027805 */ /* 0x003fe2000001ff00 */
[----:B------:R-:W-:-:S04]  /*0520*/  IMAD.WIDE R26, R18, 0x4, R26 ;  /* 0x00000004121a7825 */ /* 0x000fc800078e021a */
[----:B------:R-:W-:Y:S02]  /*0530*/  IMAD R50, R29, -0x5b40, R17 ;  /* 0xffffa4c01d327824 */ /* 0x000fe400078e0211 */
[----:B--2---:R-:W-:Y:S01]  /*0540*/  FADD R9, R9, 9.9999997473787516356e-06 ;  /* 0x3727c5ac09097421 */ /* 0x004fe20000000000 */
[----:B---3--:R-:W-:-:S05]  /*0550*/  FADD R8, R8, 9.9999997473787516356e-06 ;  /* 0x3727c5ac08087421 */ /* 0x008fca0000000000 */
[----:B------:R-:W0:Y:S01]  /*0560*/  MUFU.SQRT R9, R9 ;  /* 0x0000000900097308 */ /* 0x000e220000002000 */
[----:B-----5:R-:W-:-:S07]  /*0570*/  FADD R10, R10, 9.9999997473787516356e-06 ;  /* 0x3727c5ac0a0a7421 */ /* 0x020fce0000000000 */
[----:B------:R-:W1:Y:S01]  /*0580*/  MUFU.SQRT R8, R8 ;  /* 0x0000000800087308 */ /* 0x000e620000002000 */
[----:B------:R-:W-:-:S07]  /*0590*/  FADD R7, R7, 9.9999997473787516356e-06 ;  /* 0x3727c5ac07077421 */ /* 0x000fce0000000000 */
[----:B------:R-:W2:Y:S01]  /*05a0*/  MUFU.SQRT R10, R10 ;  /* 0x0000000a000a7308 */ /* 0x000ea20000002000 */
[C---:B0-----:R-:W-:Y:S02]  /*05b0*/  FSETP.GT.AND P6, PT, R9.reuse, 8.50705917302346158658e+37, PT ;  /* 0x7e8000000900780b */ /* 0x041fe40003fc4000 */
[----:B------:R-:W-:Y:S01]  /*05c0*/  FSETP.GEU.AND P5, PT, R9, 1.175494350822287508e-38, PT ;  /* 0x008000000900780b */ /* 0x000fe20003fae000 */
[----:B------:R-:W-:-:S04]  /*05d0*/  FADD R6, R6, 9.9999997473787516356e-06 ;  /* 0x3727c5ac06067421 */ /* 0x000fc80000000000 */
[----:B------:R-:W0:Y:S01]  /*05e0*/  MUFU.SQRT R7, R7 ;  /* 0x0000000700077308 */ /* 0x000e220000002000 */
[----:B-1----:R-:W-:Y:S02]  /*05f0*/  FSETP.GT.AND P4, PT, R8, 8.50705917302346158658e+37, PT ;  /* 0x7e8000000800780b */ /* 0x002fe40003f84000 */
[----:B------:R-:W-:Y:S02]  /*0600*/  FSEL R0, R34, 1, P6 ;  /* 0x3f80000022007808 */ /* 0x000fe40003000000 */
[----:B--2---:R-:W-:-:S03]  /*0610*/  FSETP.GT.AND P3, PT, R10, 8.50705917302346158658e+37, PT ;  /* 0x7e8000000a00780b */ /* 0x004fc60003f64000 */
[----:B------:R-:W1:Y:S01]  /*0620*/  MUFU.SQRT R6, R6 ;  /* 0x0000000600067308 */ /* 0x000e620000002000 */
[----:B------:R-:W-:Y:S01]  /*0630*/  FSETP.GEU.AND P2, PT, R8, 1.175494350822287508e-38, PT ;  /* 0x008000000800780b */ /* 0x000fe20003f4e000 */
[----:B------:R-:W-:Y:S01]  /*0640*/  @P6 FMUL R9, R9, 0.25 ;  /* 0x3e80000009096820 */ /* 0x000fe20000400000 */
[----:B------:R-:W-:Y:S01]  /*0650*/  @!P5 FMUL R0, R0, 16777216 ;  /* 0x4b8000000000d820 */ /* 0x000fe20000400000 */
[----:B------:R-:W-:Y:S02]  /*0660*/  FSEL R5, R34, 1, P4 ;  /* 0x3f80000022057808 */ /* 0x000fe40002000000 */
[----:B------:R-:W-:Y:S01]  /*0670*/  @!P5 FMUL R9, R9, 16777216 ;  /* 0x4b8000000909d820 */ /* 0x000fe20000400000 */
[C---:B0-----:R-:W-:Y:S01]  /*0680*/  FSETP.GT.AND P5, PT, R7.reuse, 8.50705917302346158658e+37, PT ;  /* 0x7e8000000700780b */ /* 0x041fe20003fa4000 */
[----:B------:R-:W-:Y:S01]  /*0690*/  @P4 FMUL R8, R8, 0.25 ;  /* 0x3e80000008084820 */ /* 0x000fe20000400000 */
[----:B------:R-:W-:Y:S02]  /*06a0*/  FSETP.GEU.AND P4, PT, R10, 1.175494350822287508e-38, PT ;  /* 0x008000000a00780b */ /* 0x000fe40003f8e000 */
[----:B------:R-:W-:Y:S01]  /*06b0*/  FSEL R4, R34, 1, P3 ;  /* 0x3f80000022047808 */ /* 0x000fe20001800000 */
[----:B------:R-:W-:Y:S01]  /*06c0*/  @P3 FMUL R10, R10, 0.25 ;  /* 0x3e8000000a0a3820 */ /* 0x000fe20000400000 */
[----:B------:R-:W-:Y:S01]  /*06d0*/  FSETP.GEU.AND P3, PT, R7, 1.175494350822287508e-38, PT ;  /* 0x008000000700780b */ /* 0x000fe20003f6e000 */
[----:B------:R-:W-:Y:S01]  /*06e0*/  @!P2 FMUL R8, R8, 16777216 ;  /* 0x4b8000000808a820 */ /* 0x000fe20000400000 */
[----:B------:R-:W-:Y:S01]  /*06f0*/  @!P2 FMUL R5, R5, 16777216 ;  /* 0x4b8000000505a820 */ /* 0x000fe20000400000 */
[C---:B-1----:R-:W-:Y:S01]  /*0700*/  FSETP.GT.AND P2, PT, R6.reuse, 8.50705917302346158658e+37, PT ;  /* 0x7e8000000600780b */ /* 0x042fe20003f44000 */
[----:B------:R-:W0:Y:S01]  /*0710*/  MUFU.RCP R41, R9 ;  /* 0x0000000900297308 */ /* 0x000e220000001000 */
[----:B------:R-:W-:-:S02]  /*0720*/  FSETP.GEU.AND P6, PT, R6, 1.175494350822287508e-38, PT ;  /* 0x008000000600780b */ /* 0x000fc40003fce000 */
[----:B------:R-:W-:-:S06]  /*0730*/  @P5 FMUL R7, R7, 0.25 ;  /* 0x3e80000007075820 */ /* 0x000fcc0000400000 */
[----:B------:R-:W-:-:S03]  /*0740*/  @!P3 FMUL R7, R7, 16777216 ;  /* 0x4b8000000707b820 */ /* 0x000fc60000400000 */
[----:B------:R-:W-:-:S03]  /*0750*/  @P2 FMUL R6, R6, 0.25 ;  /* 0x3e80000006062820 */ /* 0x000fc60000400000 */
[----:B------:R-:W1:Y:S01]  /*0760*/  MUFU.RCP R7, R7 ;  /* 0x0000000700077308 */ /* 0x000e620000001000 */
[----:B------:R-:W-:Y:S01]  /*0770*/  @!P6 FMUL R6, R6, 16777216 ;  /* 0x4b8000000606e820 */ /* 0x000fe20000400000 */
[----:B0-----:R-:W-:Y:S01]  /*0780*/  FMUL R41, R41, R0 ;  /* 0x0000000029297220 */ /* 0x001fe20000400000 */
[----:B------:R-:W-:Y:S01]  /*0790*/  FSEL R0, R34, 1, P5 ;  /* 0x3f80000022007808 */ /* 0x000fe20002800000 */
[----:B------:R-:W-:-:S04]  /*07a0*/  FADD R46, R11, 9.9999997473787516356e-06 ;  /* 0x3727c5ac0b2e7421 */ /* 0x000fc80000000000 */
[----:B------:R0:W2:Y:S01]  /*07b0*/  MUFU.RCP R44, R6 ;  /* 0x00000006002c7308 */ /* 0x0000a20000001000 */
[----:B------:R-:W-:Y:S01]  /*07c0*/  @!P3 FMUL R0, R0, 16777216 ;  /* 0x4b8000000000b820 */ /* 0x000fe20000400000 */
[----:B------:R-:W-:-:S03]  /*07d0*/  FSEL R9, R34, 1, P2 ;  /* 0x3f80000022097808 */ /* 0x000fc60001000000 */
[----:B-1----:R-:W-:-:S03]  /*07e0*/  FMUL R0, R7, R0 ;  /* 0x0000000007007220 */ /* 0x002fc60000400000 */
[----:B------:R-:W1:Y:S01]  /*07f0*/  MUFU.SQRT R46, R46 ;  /* 0x0000002e002e7308 */ /* 0x000e620000002000 */
[----:B0-----:R-:W-:Y:S01]  /*0800*/  CS2R R6, SRZ ;  /* 0x0000000000067805 */ /* 0x001fe2000001ff00 */
[----:B------:R-:W-:Y:S01]  /*0810*/  @!P6 FMUL R9, R9, 16777216 ;  /* 0x4b8000000909e820 */ /* 0x000fe20000400000 */
[C---:B------:R-:W-:Y:S02]  /*0820*/  ISETP.GE.AND P3, PT, R45.reuse, 0x161, PT ;  /* 0x000001612d00780c */ /* 0x040fe40003f66270 */
[----:B------:R-:W-:Y:S01]  /*0830*/  ISETP.GT.AND P2, PT, R45, 0x160, !P1 ;  /* 0x000001602d00780c */ /* 0x000fe20004f44270 */
[----:B--2---:R-:W-:Y:S02]  /*0840*/  FMUL R44, R44, R9 ;  /* 0x000000092c2c7220 */ /* 0x004fe40000400000 */
[----:B------:R0:W2:Y:S01]  /*0850*/  MUFU.RCP R42, R8 ;  /* 0x00000008002a7308 */ /* 0x0000a20000001000 */
[----:B------:R3:W5:Y:S01]  /*0860*/  @!P1 LDG.E.EL R6, desc[UR4][R12.64] ;  /* 0x000000040c069981 */ /* 0x000762000c2e1900 */
[----:B------:R-:W-:Y:S01]  /*0870*/  @!P4 FMUL R10, R10, 16777216 ;  /* 0x4b8000000a0ac820 */ /* 0x000fe20000400000 */
[----:B------:R-:W-:-:S02]  /*0880*/  @!P4 FMUL R4, R4, 16777216 ;  /* 0x4b8000000404c820 */ /* 0x000fc40000400000 */
[----:B------:R-:W4:Y:S01]  /*0890*/  @!P0 LDG.E.EL R7, desc[UR4][R26.64] ;  /* 0x000000041a078981 */ /* 0x000f22000c2e1900 */
[----:B0-----:R-:W-:-:S04]  /*08a0*/  IMAD.WIDE R8, R45, 0x4, R24 ;  /* 0x000000042d087825 */ /* 0x001fc800078e0218 */
[----:B---3--:R-:W-:-:S04]  /*08b0*/  IMAD.WIDE R12, R45, 0x4, R14 ;  /* 0x000000042d0c7825 */ /* 0x008fc800078e020e */
[----:B------:R-:W-:Y:S01]  /*08c0*/  FADD R45, R22, 9.9999997473787516356e-06 ;  /* 0x3727c5ac162d7421 */ /* 0x000fe20000000000 */
[C---:B-1----:R-:W-:Y:S02]  /*08d0*/  FSETP.GT.AND P4, PT, R46.reuse, 8.50705917302346158658e+37, PT ;  /* 0x7e8000002e00780b */ /* 0x042fe40003f84000 */
[----:B------:R-:W-:Y:S01]  /*08e0*/  FSETP.GEU.AND P5, PT, R46, 1.175494350822287508e-38, PT ;  /* 0x008000002e00780b */ /* 0x000fe20003fae000 */
[----:B------:R-:W0:Y:S01]  /*08f0*/  MUFU.RCP R43, R10 ;  /* 0x0000000a002b7308 */ /* 0x000e220000001000 */
[----:B--2---:R-:W-:Y:S01]  /*0900*/  FMUL R42, R42, R5 ;  /* 0x000000052a2a7220 */ /* 0x004fe20000400000 */
[----:B------:R-:W2:Y:S01]  /*0910*/  @!P1 LDG.E.EL R35, desc[UR4][R8.64] ;  /* 0x0000000408239981 */ /* 0x000ea2000c2e1900 */
[----:B------:R-:W-:-:S03]  /*0920*/  IMAD.WIDE R24, R18, 0x4, R24 ;  /* 0x0000000412187825 */ /* 0x000fc600078e0218 */
[----:B------:R-:W3:Y:S02]  /*0930*/  @!P1 LDG.E.EL R38, desc[UR4][R8.64] ;  /* 0x0000000408269981 */ /* 0x000ee4000c2e1900 */
[----:B------:R-:W1:Y:S01]  /*0940*/  MUFU.SQRT R45, R45 ;  /* 0x0000002d002d7308 */ /* 0x000e620000002000 */
[----:B------:R-:W-:Y:S01]  /*0950*/  FSEL R28, R34, 1, P4 ;  /* 0x3f800000221c7808 */ /* 0x000fe20002000000 */
[----:B------:R-:W-:Y:S01]  /*0960*/  @P4 FMUL R46, R46, 0.25 ;  /* 0x3e8000002e2e4820 */ /* 0x000fe20000400000 */
[----:B------:R-:W2:Y:S03]  /*0970*/  @!P1 LDG.E.EL R39, desc[UR4][R8.64] ;  /* 0x0000000408279981 */ /* 0x000ea6000c2e1900 */
[----:B------:R-:W-:Y:S01]  /*0980*/  @!P5 FMUL R46, R46, 16777216 ;  /* 0x4b8000002e2ed820 */ /* 0x000fe20000400000 */
[----:B------:R-:W-:Y:S01]  /*0990*/  @!P5 FMUL R28, R28, 16777216 ;  /* 0x4b8000001c1cd820 */ /* 0x000fe20000400000 */
[----:B0-----:R-:W-:Y:S01]  /*09a0*/  FMUL R43, R43, R4 ;  /* 0x000000042b2b7220 */ /* 0x001fe20000400000 */
[----:B------:R0:W2:Y:S01]  /*09b0*/  @!P1 LDG.E.EL R36, desc[UR4][R8.64] ;  /* 0x0000000408249981 */ /* 0x0000a2000c2e1900 */
[----:B------:R-:W-:Y:S01]  /*09c0*/  IMAD.MOV.U32 R5, RZ, RZ, RZ ;  /* 0x000000ffff057224 */ /* 0x000fe200078e00ff */
[----:B------:R-:W-:Y:S01]  /*09d0*/  CS2R R10, SRZ ;  /* 0x00000000000a7805 */ /* 0x000fe2000001ff00 */
[----:B------:R-:W-:Y:S01]  /*09e0*/  IMAD R22, R23, -0x5b40, R49 ;  /* 0xffffa4c017167824 */ /* 0x000fe200078e0231 */
[----:B------:R-:W2:Y:S01]  /*09f0*/  @!P0 LDG.E.EL R3, desc[UR4][R24.64] ;  /* 0x0000000418038981 */ /* 0x000ea2000c2e1900 */
[----:B-1----:R-:W-:-:S02]  /*0a00*/  FSETP.GT.AND P6, PT, R45, 8.50705917302346158658e+37, PT ;  /* 0x7e8000002d00780b */ /* 0x002fc40003fc4000 */
[----:B------:R-:W-:Y:S01]  /*0a10*/  FSETP.GEU.AND P5, PT, R45, 1.175494350822287508e-38, PT ;  /* 0x008000002d00780b */ /* 0x000fe20003fae000 */
[----:B------:R1:W1:Y:S01]  /*0a20*/  MUFU.RCP R47, R46 ;  /* 0x0000002e002f7308 */ /* 0x0002620000001000 */
[----:B------:R-:W-:Y:S01]  /*0a30*/  IMAD.MOV.U32 R4, RZ, RZ, RZ ;  /* 0x000000ffff047224 */ /* 0x000fe200078e00ff */
[----:B0-----:R-:W-:Y:S01]  /*0a40*/  CS2R R8, SRZ ;  /* 0x0000000000087805 */ /* 0x001fe2000001ff00 */
[----:B------:R-:W2:Y:S01]  /*0a50*/  @!P0 LDG.E.EL R2, desc[UR4][R24.64] ;  /* 0x0000000418028981 */ /* 0x000ea2000c2e1900 */
[----:B------:R-:W-:Y:S01]  /*0a60*/  ISETP.LT.AND P4, PT, R49, 0x16d00, !P3 ;  /* 0x00016d003100780c */ /* 0x000fe20005f81270 */
[----:B------:R-:W-:Y:S02]  /*0a70*/  IMAD.WIDE R14, R18, 0x4, R14 ;  /* 0x00000004120e7825 */ /* 0x000fe400078e020e */
[----:B------:R-:W2:Y:S03]  /*0a80*/  @!P0 LDG.E.EL R5, desc[UR4][R24.64] ;  /* 0x0000000418058981 */ /* 0x000ea6000c2e1900 */
[----:B------:R-:W-:Y:S01]  /*0a90*/  @P6 FMUL R45, R45, 0.25 ;  /* 0x3e8000002d2d6820 */ /* 0x000fe20000400000 */
[----:B------:R0:W2:Y:S03]  /*0aa0*/  @!P0 LDG.E.EL R4, desc[UR4][R24.64] ;  /* 0x0000000418048981 */ /* 0x0000a6000c2e1900 */
[----:B------:R-:W-:Y:S01]  /*0ab0*/  @!P5 FMUL R45, R45, 16777216 ;  /* 0x4b8000002d2dd820 */ /* 0x000fe20000400000 */
[----:B------:R-:W2:Y:S01]  /*0ac0*/  @!P0 LDG.E.EL R8, desc[UR4][R26.64] ;  /* 0x000000041a088981 */ /* 0x000ea2000c2e1900 */
[----:B-1----:R-:W-:-:S03]  /*0ad0*/  FSEL R46, R34, 1, P6 ;  /* 0x3f800000222e7808 */ /* 0x002fc60003000000 */
[----:B------:R-:W2:Y:S01]  /*0ae0*/  @!P0 LDG.E.EL R9, desc[UR4][R26.64] ;  /* 0x000000041a098981 */ /* 0x000ea2000c2e1900 */
[----:B------:R-:W1:Y:S01]  /*0af0*/  MUFU.RCP R45, R45 ;  /* 0x0000002d002d7308 */ /* 0x000e620000001000 */
[----:B0-----:R-:W-:Y:S02]  /*0b00*/  CS2R R24, SRZ ;  /* 0x0000000000187805 */ /* 0x001fe4000001ff00 */
[----:B------:R0:W2:Y:S01]  /*0b10*/  @!P0 LDG.E.EL R10, desc[UR4][R26.64] ;  /* 0x000000041a0a8981 */ /* 0x0000a2000c2e1900 */
[----:B------:R-:W-:Y:S02]  /*0b20*/  IMAD R23, R23, 0x5840, R22 ;  /* 0x0000584017177824 */ /* 0x000fe400078e0216 */
[----:B------:R-:W-:Y:S01]  /*0b30*/  @!P5 FMUL R46, R46, 16777216 ;  /* 0x4b8000002e2ed820 */ /* 0x000fe20000400000 */
[----:B------:R-:W-:Y:S01]  /*0b40*/  FMUL R28, R47, R28 ;  /* 0x0000001c2f1c7220 */ /* 0x000fe20000400000 */
[----:B------:R-:W4:Y:S04]  /*0b50*/  @!P1 LDG.E.EL R33, desc[UR4][R12.64] ;  /* 0x000000040c219981 */ /* 0x000f28000c2e1900 */
[----:B------:R-:W2:Y:S01]  /*0b60*/  @!P1 LDG.E.EL R31, desc[UR4][R12.64] ;  /* 0x000000040c1f9981 */ /* 0x000ea2000c2e1900 */
[----:B0-----:R-:W-:-:S03]  /*0b70*/  CS2R R26, SRZ ;  /* 0x00000000001a7805 */ /* 0x001fc6000001ff00 */
[----:B------:R-:W2:Y:S01]  /*0b80*/  @!P1 LDG.E.EL R32, desc[UR4][R12.64] ;  /* 0x000000040c209981 */ /* 0x000ea2000c2e1900 */
[----:B------:R-:W-:-:S03]  /*0b90*/  IMAD.WIDE R22, R23, 0x4, R52 ;  /* 0x0000000417167825 */ /* 0x000fc600078e0234 */
[----:B------:R0:W5:Y:S01]  /*0ba0*/  @!P1 LDG.E.EL R11, desc[UR4][R12.64] ;  /* 0x000000040c0b9981 */ /* 0x000162000c2e1900 */
[----:B------:R-:W-:-:S03]  /*0bb0*/  IMAD R47, R29, 0x5840, R50 ;  /* 0x000058401d2f7824 */ /* 0x000fc600078e0232 */
[----:B------:R-:W2:Y:S01]  /*0bc0*/  @!P0 LDG.E.EL R24, desc[UR4][R14.64] ;  /* 0x000000040e188981 */ /* 0x000ea2000c2e1900 */
[----:B-1----:R-:W-:-:S03]  /*0bd0*/  FMUL R29, R45, R46 ;  /* 0x0000002e2d1d7220 */ /* 0x002fc60000400000 */
[----:B------:R-:W2:Y:S01]  /*0be0*/  @!P0 LDG.E.EL R25, desc[UR4][R14.64] ;  /* 0x000000040e198981 */ /* 0x000ea2000c2e1900 */
[----:B0-----:R-:W-:-:S03]  /*0bf0*/  CS2R R12, SRZ ;  /* 0x00000000000c7805 */ /* 0x001fc6000001ff00 */
[----:B------:R-:W2:Y:S04]  /*0c00*/  @!P0 LDG.E.EL R26, desc[UR4][R14.64] ;  /* 0x000000040e1a8981 */ /* 0x000ea8000c2e1900 */
[----:B------:R0:W2:Y:S01]  /*0c10*/  @!P0 LDG.E.EL R27, desc[UR4][R14.64] ;  /* 0x000000040e1b8981 */ /* 0x0000a2000c2e1900 */
[C---:B------:R-:W-:Y:S01]  /*0c20*/  LEA R46, P5, R20.reuse, UR6, 0x2 ;  /* 0x00000006142e7c11 */ /* 0x040fe2000f8a10ff */
[----:B------:R-:W-:Y:S01]  /*0c30*/  IMAD.WIDE R52, R47, 0x4, R52 ;  /* 0x000000042f347825 */ /* 0x000fe200078e0234 */
[----:B0-----:R-:W-:Y:S02]  /*0c40*/  CS2R R14, SRZ ;  /* 0x00000000000e7805 */ /* 0x001fe4000001ff00 */
[----:B------:R-:W-:Y:S02]  /*0c50*/  LEA.HI.X R47, R20, UR7, R21, 0x2, P5 ;  /* 0x00000007142f7c11 */ /* 0x000fe4000a8f1415 */
[----:B------:R-:W-:-:S02]  /*0c60*/  CS2R R20, SRZ ;  /* 0x0000000000147805 */ /* 0x000fc4000001ff00 */
[----:B------:R0:W2:Y:S02]  /*0c70*/  @P4 LDG.E.128 R12, desc[UR4][R22.64] ;  /* 0x00000004160c4981 */ /* 0x0000a4000c1e1d00 */
[----:B0-----:R-:W-:-:S06]  /*0c80*/  CS2R R22, SRZ ;  /* 0x0000000000167805 */ /* 0x001fcc000001ff00 */
[----:B------:R2:W3:Y:S01]  /*0c90*/  @P2 LDG.E.128 R20, desc[UR4][R46.64+-0x16100] ;  /* 0xfe9f00042e142981 */ /* 0x0004e2000c1e1d00 */
[----:B------:R-:W-:-:S04]  /*0ca0*/  FADD R16, R16, 9.9999997473787516356e-06 ;  /* 0x3727c5ac10107421 */ /* 0x000fc80000000000 */
[----:B------:R-:W0:Y:S02]  /*0cb0*/  MUFU.SQRT R45, R16 ;  /* 0x00000010002d7308 */ /* 0x000e240000002000 */
[C---:B0-----:R-:W-:Y:S02]  /*0cc0*/  FSETP.GT.AND P5, PT, R45.reuse, 8.50705917302346158658e+37, PT ;  /* 0x7e8000002d00780b */ /* 0x041fe40003fa4000 */
[----:B------:R-:W-:Y:S02]  /*0cd0*/  FSETP.GEU.AND P6, PT, R45, 1.175494350822287508e-38, PT ;  /* 0x008000002d00780b */ /* 0x000fe40003fce000 */
[----:B------:R-:W-:-:S09]  /*0ce0*/  FSEL R34, R34, 1, P5 ;  /* 0x3f80000022227808 */ /* 0x000fd20002800000 */
[----:B------:R-:W-:Y:S01]  /*0cf0*/  @P5 FMUL R45, R45, 0.25 ;  /* 0x3e8000002d2d5820 */ /* 0x000fe20000400000 */
[----:B------:R-:W-:Y:S01]  /*0d00*/  ISETP.GE.AND P5, PT, R18, 0x161, PT ;  /* 0x000001611200780c */ /* 0x000fe20003fa6270 */
[----:B------:R-:W-:Y:S02]  /*0d10*/  @!P6 FMUL R34, R34, 16777216 ;  /* 0x4b8000002222e820 */ /* 0x000fe40000400000 */
[----:B------:R-:W-:Y:S01]  /*0d20*/  @!P6 FMUL R45, R45, 16777216 ;  /* 0x4b8000002d2de820 */ /* 0x000fe20000400000 */
[----:B------:R-:W-:Y:S02]  /*0d30*/  ISETP.LT.AND P6, PT, R17, 0x16d00, !P5 ;  /* 0x00016d001100780c */ /* 0x000fe40006fc1270 */
[----:B--2---:R-:W-:Y:S02]  /*0d40*/  SEL R46, R12, RZ, P4 ;  /* 0x000000ff0c2e7207 */ /* 0x004fe40002000000 */
[----:B------:R-:W-:Y:S02]  /*0d50*/  SEL R47, R13, RZ, P4 ;  /* 0x000000ff0d2f7207 */ /* 0x000fe40002000000 */
[----:B------:R-:W-:-:S02]  /*0d60*/  SEL R16, R14, RZ, P4 ;  /* 0x000000ff0e107207 */ /* 0x000fc40002000000 */
[----:B------:R-:W-:Y:S02]  /*0d70*/  SEL R17, R15, RZ, P4 ;  /* 0x000000ff0f117207 */ /* 0x000fe40002000000 */
[----:B------:R-:W-:-:S04]  /*0d80*/  LEA R50, P4, R19, UR6, 0x2 ;  /* 0x0000000613327c11 */ /* 0x000fc8000f8810ff */
[----:B------:R-:W-:Y:S02]  /*0d90*/  LEA.HI.X R51, R19, UR7, R48, 0x2, P4 ;  /* 0x0000000713337c11 */ /* 0x000fe4000a0f1430 */
[----:B------:R-:W-:Y:S02]  /*0da0*/  ISETP.GT.AND P4, PT, R18, 0x160, !P0 ;  /* 0x000001601200780c */ /* 0x000fe40004784270 */
[----:B---3--:R-:W-:Y:S02]  /*0db0*/  SEL R19, R22, RZ, P2 ;  /* 0x000000ff16137207 */ /* 0x008fe40001000000 */
[----:B------:R-:W-:Y:S02]  /*0dc0*/  SEL R18, R23, RZ, P2 ;  /* 0x000000ff17127207 */ /* 0x000fe40001000000 */
[----:B------:R-:W-:Y:S02]  /*0dd0*/  CS2R R12, SRZ ;  /* 0x00000000000c7805 */ /* 0x000fe4000001ff00 */
[----:B------:R-:W-:-:S02]  /*0de0*/  CS2R R14, SRZ ;  /* 0x00000000000e7805 */ /* 0x000fc4000001ff00 */
[----:B------:R-:W-:Y:S02]  /*0df0*/  SEL R22, R16, R19, !P3 ;  /* 0x0000001310167207 */ /* 0x000fe40005800000 */
[----:B------:R-:W-:Y:S02]  /*0e00*/  SEL R23, R17, R18, !P3 ;  /* 0x0000001211177207 */ /* 0x000fe40005800000 */
[----:B------:R-:W-:Y:S02]  /*0e10*/  CS2R R16, SRZ ;  /* 0x0000000000107805 */ /* 0x000fe4000001ff00 */
[----:B------:R-:W-:Y:S01]  /*0e20*/  CS2R R18, SRZ ;  /* 0x0000000000127805 */ /* 0x000fe2000001ff00 */
[----:B------:R0:W2:Y:S05]  /*0e30*/  @P6 LDG.E.128 R12, desc[UR4][R52.64] ;  /* 0x00000004340c6981 */ /* 0x0000aa000c1e1d00 */
[----:B------:R-:W3:Y:S01]  /*0e40*/  @P4 LDG.E.128 R16, desc[UR4][R50.64+-0x16100] ;  /* 0xfe9f000432104981 */ /* 0x000ee2000c1e1d00 */
[----:B------:R-:W1:Y:S01]  /*0e50*/  MUFU.RCP R45, R45 ;  /* 0x0000002d002d7308 */ /* 0x000e620000001000 */
[----:B------:R-:W-:-:S02]  /*0e60*/  SEL R48, R21, RZ, P2 ;  /* 0x000000ff15307207 */ /* 0x000fc40001000000 */
[----:B0-----:R-:W-:Y:S02]  /*0e70*/  SEL R53, R20, RZ, P2 ;  /* 0x000000ff14357207 */ /* 0x001fe40001000000 */
[----:B------:R-:W-:Y:S02]  /*0e80*/  SEL R21, R47, R48, !P3 ;  /* 0x000000302f157207 */ /* 0x000fe40005800000 */
[----:B------:R-:W-:-:S03]  /*0e90*/  SEL R20, R46, R53, !P3 ;  /* 0x000000352e147207 */ /* 0x000fc60005800000 */
[----:B------:R-:W-:Y:S02]  /*0ea0*/  FADD R38, R21, -R38 ;  /* 0x8000002615267221 */ /* 0x000fe40000000000 */
[----:B------:R-:W-:Y:S01]  /*0eb0*/  FADD R35, R20, -R35 ;  /* 0x8000002314237221 */ /* 0x000fe20000000000 */
[----:B-1----:R-:W-:Y:S01]  /*0ec0*/  FMUL R46, R45, R34 ;  /* 0x000000222d2e7220 */ /* 0x002fe20000400000 */
[----:B------:R-:W-:Y:S01]  /*0ed0*/  FADD R34, R22, -R39 ;  /* 0x8000002716227221 */ /* 0x000fe20000000000 */
[----:B------:R-:W-:Y:S01]  /*0ee0*/  FADD R47, R23, -R36 ;  /* 0x80000024172f7221 */ /* 0x000fe20000000000 */
[----:B------:R-:W-:Y:S01]  /*0ef0*/  FMUL R36, R41, R38 ;  /* 0x0000002629247220 */ /* 0x000fe20000400000 */
[----:B------:R-:W-:Y:S01]  /*0f00*/  FMUL R42, R42, R35 ;  /* 0x000000232a2a7220 */ /* 0x000fe20000400000 */
[----:B------:R-:W-:Y:S01]  /*0f10*/  FMUL R43, R43, R34 ;  /* 0x000000222b2b7220 */ /* 0x000fe20000400000 */
[----:B------:R-:W0:Y:S08]  /*0f20*/  LDC.64 R38, c[0x0][0x240] ;  /* 0x00009000ff267b82 */ /* 0x000e300000000a00 */
[----:B------:R-:W1:Y:S01]  /*0f30*/  LDC.64 R34, c[0x0][0x248] ;  /* 0x00009200ff227b82 */ /* 0x000e620000000a00 */
[----:B------:R-:W-:Y:S01]  /*0f40*/  FMUL R44, R44, R47 ;  /* 0x0000002f2c2c7220 */ /* 0x000fe20000400000 */
[----:B----4-:R-:W-:Y:S01]  /*0f50*/  FFMA R30, R42, R30, R33 ;  /* 0x0000001e2a1e7223 */ /* 0x010fe20000000021 */
[----:B------:R-:W-:Y:S01]  /*0f60*/  FFMA R31, R36, R40, R31 ;  /* 0x00000028241f7223 */ /* 0x000fe2000000001f */
[----:B------:R-:W-:Y:S01]  /*0f70*/  FFMA R32, R43, R37, R32 ;  /* 0x000000252b207223 */ /* 0x000fe20000000020 */
[----:B-----5:R-:W-:-:S04]  /*0f80*/  FFMA R6, R44, R6, R11 ;  /* 0x000000062c067223 */ /* 0x020fc8000000000b */
[----:B------:R-:W-:Y:S02]  /*0f90*/  FSETP.GEU.AND P3, PT, R32, RZ, PT ;  /* 0x000000ff2000720b */ /* 0x000fe40003f6e000 */
[----:B------:R-:W-:Y:S01]  /*0fa0*/  FSETP.GEU.AND P2, PT, R6, RZ, PT ;  /* 0x000000ff0600720b */ /* 0x000fe20003f4e000 */
[----:B0-----:R-:W-:-:S04]  /*0fb0*/  IMAD.WIDE R38, R49, 0x4, R38 ;  /* 0x0000000431267825 */ /* 0x001fc800078e0226 */
[----:B-1----:R-:W-:Y:S01]  /*0fc0*/  IMAD.WIDE R34, R49, 0x4, R34 ;  /* 0x0000000431227825 */ /* 0x002fe200078e0222 */
[----:B------:R0:W-:Y:S01]  /*0fd0*/  @!P1 STG.E.128 desc[UR4][R38.64], R20 ;  /* 0x0000001426009986 */ /* 0x0001e2000c101d04 */
[----:B--2---:R-:W-:Y:S02]  /*0fe0*/  SEL R12, R12, RZ, P6 ;  /* 0x000000ff0c0c7207 */ /* 0x004fe40003000000 */
[----:B------:R-:W-:Y:S02]  /*0ff0*/  SEL R13, R13, RZ, P6 ;  /* 0x000000ff0d0d7207 */ /* 0x000fe40003000000 */
[----:B---3--:R-:W-:Y:S02]  /*1000*/  @P5 SEL R12, R16, RZ, P4 ;  /* 0x000000ff100c5207 */ /* 0x008fe40002000000 */
[----:B------:R-:W-:Y:S02]  /*1010*/  SEL R15, R15, RZ, P6 ;  /* 0x000000ff0f0f7207 */ /* 0x000fe40003000000 */
[----:B------:R-:W-:-:S02]  /*1020*/  SEL R14, R14, RZ, P6 ;  /* 0x000000ff0e0e7207 */ /* 0x000fc40003000000 */
[----:B------:R-:W-:Y:S02]  /*1030*/  @P5 SEL R13, R17, RZ, P4 ;  /* 0x000000ff110d5207 */ /* 0x000fe40002000000 */
[----:B------:R-:W-:Y:S01]  /*1040*/  @P5 SEL R15, R19, RZ, P4 ;  /* 0x000000ff130f5207 */ /* 0x000fe20002000000 */
[----:B------:R-:W-:Y:S01]  /*1050*/  FADD R3, R12, -R3 ;  /* 0x800000030c037221 */ /* 0x000fe20000000000 */
[----:B------:R-:W-:Y:S01]  /*1060*/  @P5 SEL R14, R18, RZ, P4 ;  /* 0x000000ff120e5207 */ /* 0x000fe20002000000 */
[----:B------:R-:W-:Y:S02]  /*1070*/  FADD R11, R13, -R2 ;  /* 0x800000020d0b7221 */ /* 0x000fe40000000000 */
[----:B------:R-:W-:Y:S01]  /*1080*/  FADD R17, R15, -R4 ;  /* 0x800000040f117221 */ /* 0x000fe20000000000 */
[----:B------:R-:W-:Y:S01]  /*1090*/  FMUL R3, R0, R3 ;  /* 0x0000000300037220 */ /* 0x000fe20000400000 */
[----:B------:R-:W-:Y:S01]  /*10a0*/  FADD R2, R14, -R5 ;  /* 0x800000050e027221 */ /* 0x000fe20000000000 */
[----:B------:R-:W-:Y:S01]  /*10b0*/  FSETP.GEU.AND P4, PT, R31, RZ, PT ;  /* 0x000000ff1f00720b */ /* 0x000fe20003f8e000 */
[----:B------:R-:W-:Y:S01]  /*10c0*/  FMUL R46, R46, R17 ;  /* 0x000000112e2e7220 */ /* 0x000fe20000400000 */
[----:B------:R-:W-:Y:S01]  /*10d0*/  FSETP.GEU.AND P5, PT, R30, RZ, PT ;  /* 0x000000ff1e00720b */ /* 0x000fe20003fae000 */
[----:B------:R-:W-:Y:S01]  /*10e0*/  FMUL R29, R29, R2 ;  /* 0x000000021d1d7220 */ /* 0x000fe20000400000 */
[----:B------:R-:W-:Y:S01]  /*10f0*/  FFMA R3, R3, R7, R24 ;  /* 0x0000000703037223 */ /* 0x000fe20000000018 */
[----:B------:R-:W-:Y:S01]  /*1100*/  FMUL R28, R28, R11 ;  /* 0x0000000b1c1c7220 */ /* 0x000fe20000400000 */
[----:B------:R-:W-:Y:S01]  /*1110*/  SEL R7, R6, RZ, P2 ;  /* 0x000000ff06077207 */ /* 0x000fe20001000000 */
[----:B------:R-:W-:Y:S01]  /*1120*/  FFMA R10, R46, R10, R27 ;  /* 0x0000000a2e0a7223 */ /* 0x000fe2000000001b */
[----:B------:R-:W-:-:S02]  /*1130*/  SEL R6, R32, RZ, P3 ;  /* 0x000000ff20067207 */ /* 0x000fc40001800000 */
[----:B------:R-:W-:Y:S02]  /*1140*/  SEL R5, R31, RZ, P4 ;  /* 0x000000ff1f057207 */ /* 0x000fe40002000000 */
[----:B------:R-:W-:Y:S01]  /*1150*/  SEL R4, R30, RZ, P5 ;  /* 0x000000ff1e047207 */ /* 0x000fe20002800000 */
[----:B------:R-:W-:Y:S01]  /*1160*/  FFMA R9, R29, R9, R26 ;  /* 0x000000091d097223 */ /* 0x000fe2000000001a */
[----:B------:R-:W-:Y:S01]  /*1170*/  FFMA R8, R28, R8, R25 ;  /* 0x000000081c087223 */ /* 0x000fe20000000019 */
[----:B------:R0:W-:Y:S04]  /*1180*/  @!P0 STG.E.128 desc[UR4][R38.64+0x800], R12 ;  /* 0x0008000c26008986 */ /* 0x0001e8000c101d04 */
[----:B------:R0:W-:Y:S01]  /*1190*/  @!P1 STG.E.128 desc[UR4][R34.64], R4 ;  /* 0x0000000422009986 */ /* 0x0001e2000c101d04 */
[----:B------:R-:W-:-:S02]  /*11a0*/  FSETP.GEU.AND P1, PT, R10, RZ, PT ;  /* 0x000000ff0a00720b */ /* 0x000fc40003f2e000 */
[----:B------:R-:W-:Y:S02]  /*11b0*/  FSETP.GEU.AND P2, PT, R9, RZ, PT ;  /* 0x000000ff0900720b */ /* 0x000fe40003f4e000 */
[----:B------:R-:W-:Y:S02]  /*11c0*/  FSETP.GEU.AND P3, PT, R8, RZ, PT ;  /* 0x000000ff0800720b */ /* 0x000fe40003f6e000 */
[----:B------:R-:W-:Y:S02]  /*11d0*/  FSETP.GEU.AND P4, PT, R3, RZ, PT ;  /* 0x000000ff0300720b */ /* 0x000fe40003f8e000 */
[----:B------:R-:W-:Y:S02]  /*11e0*/  SEL R11, R10, RZ, P1 ;  /* 0x000000ff0a0b7207 */ /* 0x000fe40000800000 */
[----:B------:R-:W-:Y:S02]  /*11f0*/  SEL R10, R9, RZ, P2 ;  /* 0x000000ff090a7207 */ /* 0x000fe40001000000 */
[----:B------:R-:W-:-:S02]  /*1200*/  SEL R9, R8, RZ, P3 ;  /* 0x000000ff08097207 */ /* 0x000fc40001800000 */
[----:B------:R-:W-:Y:S01]  /*1210*/  SEL R8, R3, RZ, P4 ;  /* 0x000000ff03087207 */ /* 0x000fe20002000000 */
[----:B0-----:R-:W-:Y:S06]  /*1220*/  @P0 EXIT ;  /* 0x000000000000094d */ /* 0x001fec0003800000 */
[----:B------:R-:W-:Y:S01]  /*1230*/  STG.E.128 desc[UR4][R34.64+0x800], R8 ;  /* 0x0008000822007986 */ /* 0x000fe2000c101d04 */
[----:B------:R-:W-:Y:S05]  /*1240*/  EXIT ;  /* 0x000000000000794d */ /* 0x000fea0003800000 */
.L_x_0:
[----:B------:R-:W-:-:S00]  /*1250*/  BRA `(.L_x_0) ;  /* 0xfffffffc00fc7947 */ /* 0x000fc0000383ffff */
[----:B------:R-:W-:-:S00]  /*1260*/  NOP ;  /* 0x0000000000007918 */ /* 0x000fc00000000000 */
        /* <DEDUP_REMOVED lines=9> */
.L_x_1:


//--------------------- .nv.global.init           --------------------------
	.section	.nv.global.init,"aw",@progbits
.nv.global.init:
	.type		_$_str,@object
	.size		_$_str,(_$_str_$_2 - _$_str)
_$_str:
        /*0000*/ 	.byte	0x5f, 0x5f, 0x43, 0x55, 0x44, 0x41, 0x5f, 0x46, 0x54, 0x5a, 0x00
	.type		_$_str_$_2,@object
	.size		_$_str_$_2,(.L_1 - _$_str_$_2)
_$_str_$_2:
        /*000b*/ 	.byte	0x5f, 0x5f, 0x43, 0x55, 0x44, 0x41, 0x5f, 0x50, 0x52, 0x45, 0x43, 0x5f, 0x53, 0x51, 0x52, 0x54
        /*001b*/ 	.byte	0x00
.L_1:


//--------------------- .nv.constant0.triton_poi_fused__native_batch_norm_legit_no_training_cat_relu_63 --------------------------
	.section	.nv.constant0.triton_poi_fused__native_batch_norm_legit_no_training_cat_relu_63,"a",@progbits
	.sectionflags	@""
	.align	4
.nv.constant0.triton_poi_fused__native_batch_norm_legit_no_training_cat_relu_63:
	.zero		596
